//
// Generated by NVIDIA NVVM Compiler
//
// Compiler Build ID: CL-36424714
// Cuda compilation tools, release 13.0, V13.0.88
// Based on NVVM 20.0.0
//

.version 9.0
.target sm_100
.address_size 64

	// .globl	_Z16copyTextureRGBA8iiyy

.visible .entry _Z16copyTextureRGBA8iiyy(
	.param .u32 _Z16copyTextureRGBA8iiyy_param_0,
	.param .u32 _Z16copyTextureRGBA8iiyy_param_1,
	.param .u64 _Z16copyTextureRGBA8iiyy_param_2,
	.param .u64 _Z16copyTextureRGBA8iiyy_param_3
)
{
	.reg .pred 	%p<4>;
	.reg .b16 	%rs<37>;
	.reg .b32 	%r<16>;
	.reg .b64 	%rd<3>;

	ld.param.u32 	%r3, [_Z16copyTextureRGBA8iiyy_param_0];
	ld.param.u32 	%r4, [_Z16copyTextureRGBA8iiyy_param_1];
	ld.param.u64 	%rd1, [_Z16copyTextureRGBA8iiyy_param_2];
	ld.param.u64 	%rd2, [_Z16copyTextureRGBA8iiyy_param_3];
	mov.u32 	%r6, %ctaid.x;
	mov.u32 	%r7, %ntid.x;
	mov.u32 	%r8, %tid.x;
	mad.lo.s32 	%r1, %r6, %r7, %r8;
	mov.u32 	%r9, %ctaid.y;
	mov.u32 	%r10, %ntid.y;
	mov.u32 	%r11, %tid.y;
	mad.lo.s32 	%r12, %r9, %r10, %r11;
	setp.ge.u32 	%p1, %r1, %r3;
	setp.ge.u32 	%p2, %r12, %r4;
	or.pred  	%p3, %p1, %p2;
	@%p3 bra 	$L__BB0_2;
	shl.b32 	%r13, %r1, 2;
	suld.b.2d.v4.b8.zero {%rs1, %rs2, %rs3, %rs4}, [%rd1, {%r13, %r12}];
	add.s32 	%r14, %r13, 4;
	suld.b.2d.v4.b8.zero {%rs5, %rs6, %rs7, %rs8}, [%rd1, {%r14, %r12}];
	add.s32 	%r15, %r13, -4;
	suld.b.2d.v4.b8.zero {%rs9, %rs10, %rs11, %rs12}, [%rd1, {%r15, %r12}];
	and.b16  	%rs13, %rs1, 255;
	and.b16  	%rs14, %rs5, 255;
	add.s16 	%rs15, %rs14, %rs13;
	and.b16  	%rs16, %rs9, 255;
	add.s16 	%rs17, %rs15, %rs16;
	mul.hi.u16 	%rs18, %rs17, 21846;
	and.b16  	%rs19, %rs2, 255;
	and.b16  	%rs20, %rs6, 255;
	add.s16 	%rs21, %rs20, %rs19;
	and.b16  	%rs22, %rs10, 255;
	add.s16 	%rs23, %rs21, %rs22;
	mul.hi.u16 	%rs24, %rs23, 21846;
	and.b16  	%rs25, %rs3, 255;
	and.b16  	%rs26, %rs7, 255;
	add.s16 	%rs27, %rs26, %rs25;
	and.b16  	%rs28, %rs11, 255;
	add.s16 	%rs29, %rs27, %rs28;
	mul.hi.u16 	%rs30, %rs29, 21846;
	and.b16  	%rs31, %rs4, 255;
	and.b16  	%rs32, %rs8, 255;
	add.s16 	%rs33, %rs32, %rs31;
	and.b16  	%rs34, %rs12, 255;
	add.s16 	%rs35, %rs33, %rs34;
	mul.hi.u16 	%rs36, %rs35, 21846;
	sust.b.2d.v4.b8.zero 	[%rd2, {%r13, %r12}], {%rs18, %rs24, %rs30, %rs36};
$L__BB0_2:
	ret;

}
	// .globl	_Z13makeOutputRediiy
.visible .entry _Z13makeOutputRediiy(
	.param .u32 _Z13makeOutputRediiy_param_0,
	.param .u32 _Z13makeOutputRediiy_param_1,
	.param .u64 _Z13makeOutputRediiy_param_2
)
{
	.reg .pred 	%p<4>;
	.reg .b16 	%rs<3>;
	.reg .b32 	%r<14>;
	.reg .b64 	%rd<2>;

	ld.param.u32 	%r3, [_Z13makeOutputRediiy_param_0];
	ld.param.u32 	%r4, [_Z13makeOutputRediiy_param_1];
	ld.param.u64 	%rd1, [_Z13makeOutputRediiy_param_2];
	mov.u32 	%r6, %ctaid.x;
	mov.u32 	%r7, %ntid.x;
	mov.u32 	%r8, %tid.x;
	mad.lo.s32 	%r1, %r6, %r7, %r8;
	mov.u32 	%r9, %ctaid.y;
	mov.u32 	%r10, %ntid.y;
	mov.u32 	%r11, %tid.y;
	mad.lo.s32 	%r12, %r9, %r10, %r11;
	setp.ge.u32 	%p1, %r1, %r3;
	setp.ge.u32 	%p2, %r12, %r4;
	or.pred  	%p3, %p1, %p2;
	@%p3 bra 	$L__BB1_2;
	shl.b32 	%r13, %r1, 2;
	mov.b16 	%rs1, 0;
	mov.b16 	%rs2, 255;
	sust.b.2d.v4.b8.zero 	[%rd1, {%r13, %r12}], {%rs2, %rs1, %rs1, %rs2};
$L__BB1_2:
	ret;

}


// ===== COMPILED SASS (sm_100) =====

	.target	sm_100

	.elftype	@"ET_EXEC"


//--------------------- .note.nv.tkinfo           --------------------------
	.section	.note.nv.tkinfo,"",@"SHT_NOTE"
	.sectionflags	@"SHF_NOTE_NV_TKINFO"
	.tkinfo
        /*0018*/ 	.word	0x00000002
        /*0030*/ 	.string	""
        /*0030*/ 	.string	"ptxas"
        /*0030*/ 	.string	"Cuda compilation tools, release 13.0, V13.0.88"
        /*0030*/ 	.string	"Build cuda_13.0.r13.0/compiler.36424714_0"
        /*0030*/ 	.string	"-arch sm_100 -m 64 "



//--------------------- .note.nv.cuinfo           --------------------------
	.section	.note.nv.cuinfo,"",@"SHT_NOTE"
	.sectionflags	@"SHF_NOTE_NV_CUINFO"
        /*0018*/ 	.short	0x0002
        /*001a*/ 	.short	0x0064
        /*001c*/ 	.short	0x0082
	.zero		2


//--------------------- .nv.info                  --------------------------
	.section	.nv.info,"",@"SHT_CUDA_INFO"
	.align	4


	//----- nvinfo : EIATTR_REGCOUNT
	.align		4
        /*0000*/ 	.byte	0x04, 0x2f
        /*0002*/ 	.short	(.L_1 - .L_0)
	.align		4
.L_0:
        /*0004*/ 	.word	index@(_Z16copyTextureRGBA8iiyy)
        /*0008*/ 	.word	0x00000013


	//----- nvinfo : EIATTR_FRAME_SIZE
	.align		4
.L_1:
        /*000c*/ 	.byte	0x04, 0x11
        /*000e*/ 	.short	(.L_3 - .L_2)
	.align		4
.L_2:
        /*0010*/ 	.word	index@(_Z16copyTextureRGBA8iiyy)
        /*0014*/ 	.word	0x00000000


	//----- nvinfo : EIATTR_REGCOUNT
	.align		4
.L_3:
        /*0018*/ 	.byte	0x04, 0x2f
        /*001a*/ 	.short	(.L_5 - .L_4)
	.align		4
.L_4:
        /*001c*/ 	.word	index@(_Z13makeOutputRediiy)
        /*0020*/ 	.word	0x00000008


	//----- nvinfo : EIATTR_FRAME_SIZE
	.align		4
.L_5:
        /*0024*/ 	.byte	0x04, 0x11
        /*0026*/ 	.short	(.L_7 - .L_6)
	.align		4
.L_6:
        /*0028*/ 	.word	index@(_Z13makeOutputRediiy)
        /*002c*/ 	.word	0x00000000


	//----- nvinfo : EIATTR_MIN_STACK_SIZE
	.align		4
.L_7:
        /*0030*/ 	.byte	0x04, 0x12
        /*0032*/ 	.short	(.L_9 - .L_8)
	.align		4
.L_8:
        /*0034*/ 	.word	index@(_Z13makeOutputRediiy)
        /*0038*/ 	.word	0x00000000


	//----- nvinfo : EIATTR_MIN_STACK_SIZE
	.align		4
.L_9:
        /*003c*/ 	.byte	0x04, 0x12
        /*003e*/ 	.short	(.L_11 - .L_10)
	.align		4
.L_10:
        /*0040*/ 	.word	index@(_Z16copyTextureRGBA8iiyy)
        /*0044*/ 	.word	0x00000000
.L_11:


//--------------------- .nv.compat                --------------------------
	.section	.nv.compat,"",@"SHT_CUDA_COMPAT_INFO"
	.align	4
        /*0000*/ 	.byte	0x02, 0x09, 0x00, 0x00, 0x02, 0x02, 0x02, 0x00, 0x02, 0x05, 0x05, 0x00, 0x03, 0x07, 0x01, 0x01
        /*0010*/ 	.byte	0x02, 0x03, 0x00, 0x00, 0x02, 0x06, 0x01, 0x00, 0x04, 0x0b, 0x08, 0x00, 0x09, 0x00, 0x00, 0x00
        /*0020*/ 	.byte	0x00, 0x00, 0x00, 0x00


//--------------------- .nv.info._Z13makeOutputRediiy --------------------------
	.section	.nv.info._Z13makeOutputRediiy,"",@"SHT_CUDA_INFO"
	.sectionflags	@""
	.align	4


	//----- nvinfo : EIATTR_CUDA_API_VERSION
	.align		4
        /*0000*/ 	.byte	0x04, 0x37
        /*0002*/ 	.short	(.L_13 - .L_12)
.L_12:
        /*0004*/ 	.word	0x00000082


	//----- nvinfo : EIATTR_KPARAM_INFO
	.align		4
.L_13:
        /*0008*/ 	.byte	0x04, 0x17
        /*000a*/ 	.short	(.L_15 - .L_14)
.L_14:
        /*000c*/ 	.word	0x00000000
        /*0010*/ 	.short	0x0002
        /*0012*/ 	.short	0x0008
        /*0014*/ 	.byte	0x00, 0xf0, 0x21, 0x00


	//----- nvinfo : EIATTR_KPARAM_INFO
	.align		4
.L_15:
        /*0018*/ 	.byte	0x04, 0x17
        /*001a*/ 	.short	(.L_17 - .L_16)
.L_16:
        /*001c*/ 	.word	0x00000000
        /*0020*/ 	.short	0x0001
        /*0022*/ 	.short	0x0004
        /*0024*/ 	.byte	0x00, 0xf0, 0x11, 0x00


	//----- nvinfo : EIATTR_KPARAM_INFO
	.align		4
.L_17:
        /*0028*/ 	.byte	0x04, 0x17
        /*002a*/ 	.short	(.L_19 - .L_18)
.L_18:
        /*002c*/ 	.word	0x00000000
        /*0030*/ 	.short	0x0000
        /*0032*/ 	.short	0x0000
        /*0034*/ 	.byte	0x00, 0xf0, 0x11, 0x00


	//----- nvinfo : EIATTR_SPARSE_MMA_MASK
	.align		4
.L_19:
        /*0038*/ 	.byte	0x03, 0x50
        /*003a*/ 	.short	0x0000


	//----- nvinfo : EIATTR_MAXREG_COUNT
	.align		4
        /*003c*/ 	.byte	0x03, 0x1b
        /*003e*/ 	.short	0x00ff


	//----- nvinfo : EIATTR_MERCURY_ISA_VERSION
	.align		4
        /*0040*/ 	.byte	0x03, 0x5f
        /*0042*/ 	.short	0x0101


	//----- nvinfo : EIATTR_VRC_CTA_INIT_COUNT
	.align		4
        /*0044*/ 	.byte	0x02, 0x4a
	.zero		1
	.zero		1


	//----- nvinfo : EIATTR_EXIT_INSTR_OFFSETS
	.align		4
        /*0048*/ 	.byte	0x04, 0x1c
        /*004a*/ 	.short	(.L_21 - .L_20)


	//   ....[0]....
.L_20:
        /*004c*/ 	.word	0x000000c0


	//   ....[1]....
        /*0050*/ 	.word	0x00000110


	//----- nvinfo : EIATTR_CBANK_PARAM_SIZE
	.align		4
.L_21:
        /*0054*/ 	.byte	0x03, 0x19
        /*0056*/ 	.short	0x0010


	//----- nvinfo : EIATTR_PARAM_CBANK
	.align		4
        /*0058*/ 	.byte	0x04, 0x0a
        /*005a*/ 	.short	(.L_23 - .L_22)
	.align		4
.L_22:
        /*005c*/ 	.word	index@(.nv.constant0._Z13makeOutputRediiy)
        /*0060*/ 	.short	0x0380
        /*0062*/ 	.short	0x0010


	//----- nvinfo : EIATTR_SW_WAR
	.align		4
.L_23:
        /*0064*/ 	.byte	0x04, 0x36
        /*0066*/ 	.short	(.L_25 - .L_24)
.L_24:
        /*0068*/ 	.word	0x00000008
.L_25:


//--------------------- .nv.info._Z16copyTextureRGBA8iiyy --------------------------
	.section	.nv.info._Z16copyTextureRGBA8iiyy,"",@"SHT_CUDA_INFO"
	.sectionflags	@""
	.align	4


	//----- nvinfo : EIATTR_CUDA_API_VERSION
	.align		4
        /*0000*/ 	.byte	0x04, 0x37
        /*0002*/ 	.short	(.L_27 - .L_26)
.L_26:
        /*0004*/ 	.word	0x00000082


	//----- nvinfo : EIATTR_KPARAM_INFO
	.align		4
.L_27:
        /*0008*/ 	.byte	0x04, 0x17
        /*000a*/ 	.short	(.L_29 - .L_28)
.L_28:
        /*000c*/ 	.word	0x00000000
        /*0010*/ 	.short	0x0003
        /*0012*/ 	.short	0x0010
        /*0014*/ 	.byte	0x00, 0xf0, 0x21, 0x00


	//----- nvinfo : EIATTR_KPARAM_INFO
	.align		4
.L_29:
        /*0018*/ 	.byte	0x04, 0x17
        /*001a*/ 	.short	(.L_31 - .L_30)
.L_30:
        /*001c*/ 	.word	0x00000000
        /*0020*/ 	.short	0x0002
        /*0022*/ 	.short	0x0008
        /*0024*/ 	.byte	0x00, 0xf0, 0x21, 0x00


	//----- nvinfo : EIATTR_KPARAM_INFO
	.align		4
.L_31:
        /*0028*/ 	.byte	0x04, 0x17
        /*002a*/ 	.short	(.L_33 - .L_32)
.L_32:
        /*002c*/ 	.word	0x00000000
        /*0030*/ 	.short	0x0001
        /*0032*/ 	.short	0x0004
        /*0034*/ 	.byte	0x00, 0xf0, 0x11, 0x00


	//----- nvinfo : EIATTR_KPARAM_INFO
	.align		4
.L_33:
        /*0038*/ 	.byte	0x04, 0x17
        /*003a*/ 	.short	(.L_35 - .L_34)
.L_34:
        /*003c*/ 	.word	0x00000000
        /*0040*/ 	.short	0x0000
        /*0042*/ 	.short	0x0000
        /*0044*/ 	.byte	0x00, 0xf0, 0x11, 0x00


	//----- nvinfo : EIATTR_SPARSE_MMA_MASK
	.align		4
.L_35:
        /*0048*/ 	.byte	0x03, 0x50
        /*004a*/ 	.short	0x0000


	//----- nvinfo : EIATTR_MAXREG_COUNT
	.align		4
        /*004c*/ 	.byte	0x03, 0x1b
        /*004e*/ 	.short	0x00ff


	//----- nvinfo : EIATTR_MERCURY_ISA_VERSION
	.align		4
        /*0050*/ 	.byte	0x03, 0x5f
        /*0052*/ 	.short	0x0101


	//----- nvinfo : EIATTR_VRC_CTA_INIT_COUNT
	.align		4
        /*0054*/ 	.byte	0x02, 0x4a
	.zero		1
	.zero		1


	//----- nvinfo : EIATTR_EXIT_INSTR_OFFSETS
	.align		4
        /*0058*/ 	.byte	0x04, 0x1c
        /*005a*/ 	.short	(.L_37 - .L_36)


	//   ....[0]....
.L_36:
        /*005c*/ 	.word	0x000000c0


	//   ....[1]....
        /*0060*/ 	.word	0x00000380


	//----- nvinfo : EIATTR_CBANK_PARAM_SIZE
	.align		4
.L_37:
        /*0064*/ 	.byte	0x03, 0x19
        /*0066*/ 	.short	0x0018


	//----- nvinfo : EIATTR_PARAM_CBANK
	.align		4
        /*0068*/ 	.byte	0x04, 0x0a
        /*006a*/ 	.short	(.L_39 - .L_38)
	.align		4
.L_38:
        /*006c*/ 	.word	index@(.nv.constant0._Z16copyTextureRGBA8iiyy)
        /*0070*/ 	.short	0x0380
        /*0072*/ 	.short	0x0018


	//----- nvinfo : EIATTR_SW_WAR
	.align		4
.L_39:
        /*0074*/ 	.byte	0x04, 0x36
        /*0076*/ 	.short	(.L_41 - .L_40)
.L_40:
        /*0078*/ 	.word	0x00000008
.L_41:


//--------------------- .nv.callgraph             --------------------------
	.section	.nv.callgraph,"",@"SHT_CUDA_CALLGRAPH"
	.align	4
	.sectionentsize	8
	.align		4
        /*0000*/ 	.word	0x00000000
	.align		4
        /*0004*/ 	.word	0xffffffff
	.align		4
        /*0008*/ 	.word	0x00000000
	.align		4
        /*000c*/ 	.word	0xfffffffe
	.align		4
        /*0010*/ 	.word	0x00000000
	.align		4
        /*0014*/ 	.word	0xfffffffd
	.align		4
        /*0018*/ 	.word	0x00000000
	.align		4
        /*001c*/ 	.word	0xfffffffc


//--------------------- .text._Z13makeOutputRediiy --------------------------
	.section	.text._Z13makeOutputRediiy,"ax",@progbits
	.align	128
        .global         _Z13makeOutputRediiy
        .type           _Z13makeOutputRediiy,@function
        .size           _Z13makeOutputRediiy,(.L_x_2 - _Z13makeOutputRediiy)
        .other          _Z13makeOutputRediiy,@"STO_CUDA_ENTRY STV_DEFAULT"
_Z13makeOutputRediiy:
.text._Z13makeOutputRediiy:
[----:B------:R-:W-:Y:S01]  /*0000*/  LDC R1, c[0x0][0x37c] ;  /* 0x0000df00ff017b82 */ /* 0x000fe20000000800 */
[----:B------:R-:W0:Y:S07]  /*0010*/  S2R R2, SR_TID.Y ;  /* 0x0000000000027919 */ /* 0x000e2e0000002200 */
[----:B------:R-:W1:Y:S01]  /*0020*/  LDC R0, c[0x0][0x360] ;  /* 0x0000d800ff007b82 */ /* 0x000e620000000800 */
[----:B------:R-:W2:Y:S01]  /*0030*/  LDCU.64 UR6, c[0x0][0x380] ;  /* 0x00007000ff0677ac */ /* 0x000ea20008000a00 */
[----:B------:R-:W1:Y:S06]  /*0040*/  S2R R5, SR_TID.X ;  /* 0x0000000000057919 */ /* 0x000e6c0000002100 */
[----:B------:R-:W0:Y:S08]  /*0050*/  S2UR UR5, SR_CTAID.Y ;  /* 0x00000000000579c3 */ /* 0x000e300000002600 */
[----:B------:R-:W0:Y:S08]  /*0060*/  LDC R3, c[0x0][0x364] ;  /* 0x0000d900ff037b82 */ /* 0x000e300000000800 */
[----:B------:R-:W1:Y:S01]  /*0070*/  S2UR UR4, SR_CTAID.X ;  /* 0x00000000000479c3 */ /* 0x000e620000002500 */
[----:B0-----:R-:W-:-:S05]  /*0080*/  IMAD R3, R3, UR5, R2 ;  /* 0x0000000503037c24 */ /* 0x001fca000f8e0202 */
[----:B--2---:R-:W-:Y:S01]  /*0090*/  ISETP.GE.U32.AND P0, PT, R3, UR7, PT ;  /* 0x0000000703007c0c */ /* 0x004fe2000bf06070 */
[----:B-1----:R-:W-:-:S05]  /*00a0*/  IMAD R0, R0, UR4, R5 ;  /* 0x0000000400007c24 */ /* 0x002fca000f8e0205 */
[----:B------:R-:W-:-:S13]  /*00b0*/  ISETP.GE.U32.OR P0, PT, R0, UR6, P0 ;  /* 0x0000000600007c0c */ /* 0x000fda0008706470 */
[----:B------:R-:W-:Y:S05]  /*00c0*/  @P0 EXIT ;  /* 0x000000000000094d */ /* 0x000fea0003800000 */
[----:B------:R-:W0:Y:S01]  /*00d0*/  LDCU UR4, c[0x0][0x388] ;  /* 0x00007100ff0477ac */ /* 0x000e220008000800 */
[----:B------:R-:W-:Y:S02]  /*00e0*/  MOV R4, 0xff0000ff ;  /* 0xff0000ff00047802 */ /* 0x000fe40000000f00 */
[----:B------:R-:W-:-:S04]  /*00f0*/  SHF.L.U32 R2, R0, 0x2, RZ ;  /* 0x0000000200027819 */ /* 0x000fc800000006ff */
[----:B0-----:R0:W-:Y:S02]  /*0100*/  SUST.D.BA.2D.STRONG.SM.IGN [R2], R4, UR4 ;  /* 0x60ff040402007f9d */ /* 0x0011e4000810a900 */
[----:B0-----:R-:W-:Y:S05]  /*0110*/  EXIT ;  /* 0x000000000000794d */ /* 0x001fea0003800000 */
.L_x_0:
[----:B------:R-:W-:-:S00]  /*0120*/  BRA `(.L_x_0) ;  /* 0xfffffffc00fc7947 */ /* 0x000fc0000383ffff */
[----:B------:R-:W-:-:S00]  /*0130*/  NOP ;  /* 0x0000000000007918 */ /* 0x000fc00000000000 */
        /* <DEDUP_REMOVED lines=12> */
.L_x_2:


//--------------------- .text._Z16copyTextureRGBA8iiyy --------------------------
	.section	.text._Z16copyTextureRGBA8iiyy,"ax",@progbits
	.align	128
        .global         _Z16copyTextureRGBA8iiyy
        .type           _Z16copyTextureRGBA8iiyy,@function
        .size           _Z16copyTextureRGBA8iiyy,(.L_x_3 - _Z16copyTextureRGBA8iiyy)
        .other          _Z16copyTextureRGBA8iiyy,@"STO_CUDA_ENTRY STV_DEFAULT"
_Z16copyTextureRGBA8iiyy:
.text._Z16copyTextureRGBA8iiyy:
        /* <DEDUP_REMOVED lines=14> */
[----:B------:R-:W-:Y:S02]  /*00e0*/  IMAD.SHL.U32 R2, R2, 0x4, RZ ;  /* 0x0000000402027824 */ /* 0x000fe400078e00ff */
[--C-:B------:R-:W-:Y:S02]  /*00f0*/  IMAD.MOV.U32 R7, RZ, RZ, R3.reuse ;  /* 0x000000ffff077224 */ /* 0x100fe400078e0003 */
[C---:B------:R-:W-:Y:S02]  /*0100*/  VIADD R6, R2.reuse, 0x4 ;  /* 0x0000000402067836 */ /* 0x040fe40000000000 */
[----:B------:R-:W-:Y:S02]  /*0110*/  VIADD R12, R2, 0xfffffffc ;  /* 0xfffffffc020c7836 */ /* 0x000fe40000000000 */
[----:B------:R-:W-:Y:S01]  /*0120*/  IMAD.MOV.U32 R13, RZ, RZ, R3 ;  /* 0x000000ffff0d7224 */ /* 0x000fe200078e0003 */
[----:B0-----:R-:W5:Y:S01]  /*0130*/  SULD.D.BA.2D.STRONG.SM.IGN R16, [R2], UR4 ;  /* 0x60ff040002107f99 */ /* 0x001f6200081ea900 */
[----:B------:R-:W5:Y:S02]  /*0140*/  SULD.D.BA.2D.STRONG.SM.IGN R6, [R6], UR4 ;  /* 0x60ff040006067f99 */ /* 0x000f6400081ea900 */
[----:B------:R0:W5:Y:S02]  /*0150*/  SULD.D.BA.2D.STRONG.SM.IGN R12, [R12], UR4 ;  /* 0x60ff04000c0c7f99 */ /* 0x00016400081ea900 */
[----:B0-----:R-:W0:Y:S01]  /*0160*/  LDCU UR4, c[0x0][0x390] ;  /* 0x00007200ff0477ac */ /* 0x001e220008000800 */
[----:B------:R-:W-:-:S04]  /*0170*/  DEPBAR.LE SB5, 0x1 ;  /* 0x0000d0400000791a */ /* 0x000fc80000000000 */
[C---:B------:R-:W-:Y:S02]  /*0180*/  PRMT R0, R16.reuse, 0x7770, RZ ;  /* 0x0000777010007816 */ /* 0x040fe400000000ff */
[----:B------:R-:W-:Y:S02]  /*0190*/  PRMT R4, R16, 0x7771, RZ ;  /* 0x0000777110047816 */ /* 0x000fe400000000ff */
[----:B------:R-:W-:Y:S02]  /*01a0*/  PRMT R9, R6, 0x7770, RZ ;  /* 0x0000777006097816 */ /* 0x000fe400000000ff */
[----:B-----5:R-:W-:Y:S02]  /*01b0*/  PRMT R10, R12, 0x7770, RZ ;  /* 0x000077700c0a7816 */ /* 0x020fe400000000ff */
[----:B------:R-:W-:Y:S02]  /*01c0*/  PRMT R11, R6, 0x7771, RZ ;  /* 0x00007771060b7816 */ /* 0x000fe400000000ff */
[----:B------:R-:W-:-:S02]  /*01d0*/  PRMT R14, R12, 0x7771, RZ ;  /* 0x000077710c0e7816 */ /* 0x000fc400000000ff */
[----:B------:R-:W-:Y:S02]  /*01e0*/  PRMT R5, R16, 0x7772, RZ ;  /* 0x0000777210057816 */ /* 0x000fe400000000ff */
[----:B------:R-:W-:Y:S02]  /*01f0*/  PRMT R8, R6, 0x7772, RZ ;  /* 0x0000777206087816 */ /* 0x000fe400000000ff */
[----:B------:R-:W-:Y:S02]  /*0200*/  PRMT R15, R12, 0x7772, RZ ;  /* 0x000077720c0f7816 */ /* 0x000fe400000000ff */
[----:B------:R-:W-:Y:S02]  /*0210*/  IADD3 R9, PT, PT, R10, R9, R0 ;  /* 0x000000090a097210 */ /* 0x000fe40007ffe000 */
[----:B------:R-:W-:Y:S02]  /*0220*/  IADD3 R11, PT, PT, R14, R11, R4 ;  /* 0x0000000b0e0b7210 */ /* 0x000fe40007ffe004 */
[----:B------:R-:W-:-:S02]  /*0230*/  IADD3 R8, PT, PT, R15, R8, R5 ;  /* 0x000000080f087210 */ /* 0x000fc40007ffe005 */
[----:B------:R-:W-:Y:S02]  /*0240*/  PRMT R0, R16, 0x7773, RZ ;  /* 0x0000777310007816 */ /* 0x000fe400000000ff */
[----:B------:R-:W-:Y:S02]  /*0250*/  PRMT R5, R6, 0x7773, RZ ;  /* 0x0000777306057816 */ /* 0x000fe400000000ff */
[----:B------:R-:W-:Y:S02]  /*0260*/  PRMT R4, R12, 0x7773, RZ ;  /* 0x000077730c047816 */ /* 0x000fe400000000ff */
[----:B------:R-:W-:Y:S02]  /*0270*/  LOP3.LUT R9, R9, 0xffff, RZ, 0xc0, !PT ;  /* 0x0000ffff09097812 */ /* 0x000fe400078ec0ff */
[----:B------:R-:W-:Y:S02]  /*0280*/  LOP3.LUT R11, R11, 0xffff, RZ, 0xc0, !PT ;  /* 0x0000ffff0b0b7812 */ /* 0x000fe400078ec0ff */
[----:B------:R-:W-:Y:S01]  /*0290*/  IADD3 R0, PT, PT, R4, R5, R0 ;  /* 0x0000000504007210 */ /* 0x000fe20007ffe000 */
[----:B------:R-:W-:Y:S01]  /*02a0*/  IMAD R9, R9, 0x5556, RZ ;  /* 0x0000555609097824 */ /* 0x000fe200078e02ff */
[----:B------:R-:W-:Y:S01]  /*02b0*/  LOP3.LUT R8, R8, 0xffff, RZ, 0xc0, !PT ;  /* 0x0000ffff08087812 */ /* 0x000fe200078ec0ff */
[----:B------:R-:W-:Y:S01]  /*02c0*/  IMAD R5, R11, 0x5556, RZ ;  /* 0x000055560b057824 */ /* 0x000fe200078e02ff */
[----:B------:R-:W-:-:S02]  /*02d0*/  LOP3.LUT R4, R0, 0xffff, RZ, 0xc0, !PT ;  /* 0x0000ffff00047812 */ /* 0x000fc400078ec0ff */
[----:B------:R-:W-:Y:S01]  /*02e0*/  SHF.R.U32.HI R0, RZ, 0x10, R9 ;  /* 0x00000010ff007819 */ /* 0x000fe20000011609 */
[----:B------:R-:W-:Y:S01]  /*02f0*/  IMAD R8, R8, 0x5556, RZ ;  /* 0x0000555608087824 */ /* 0x000fe200078e02ff */
[----:B------:R-:W-:Y:S01]  /*0300*/  SHF.R.U32.HI R5, RZ, 0x10, R5 ;  /* 0x00000010ff057819 */ /* 0x000fe20000011605 */
[----:B------:R-:W-:-:S03]  /*0310*/  IMAD R4, R4, 0x5556, RZ ;  /* 0x0000555604047824 */ /* 0x000fc600078e02ff */
[----:B------:R-:W-:Y:S02]  /*0320*/  PRMT R5, R5, 0x7604, R0 ;  /* 0x0000760405057816 */ /* 0x000fe40000000000 */
[----:B------:R-:W-:Y:S02]  /*0330*/  SHF.R.U32.HI R0, RZ, 0x10, R8 ;  /* 0x00000010ff007819 */ /* 0x000fe40000011608 */
[----:B------:R-:W-:Y:S02]  /*0340*/  SHF.R.U32.HI R4, RZ, 0x10, R4 ;  /* 0x00000010ff047819 */ /* 0x000fe40000011604 */
[----:B------:R-:W-:-:S04]  /*0350*/  PRMT R5, R0, 0x7054, R5 ;  /* 0x0000705400057816 */ /* 0x000fc80000000005 */
[----:B------:R-:W-:-:S04]  /*0360*/  PRMT R4, R4, 0x654, R5 ;  /* 0x0000065404047816 */ /* 0x000fc80000000005 */
[----:B0-----:R0:W-:Y:S02]  /*0370*/  SUST.D.BA.2D.STRONG.SM.IGN [R2], R4, UR4 ;  /* 0x60ff040402007f9d */ /* 0x0011e4000810a900 */
[----:B0-----:R-:W-:Y:S05]  /*0380*/  EXIT ;  /* 0x000000000000794d */ /* 0x001fea0003800000 */
.L_x_1:
        /* <DEDUP_REMOVED lines=15> */
.L_x_3:


//--------------------- .nv.shared.reserved.0     --------------------------
	.section	.nv.shared.reserved.0,"aw",@nobits
	.weak		__nv_reservedSMEM_offset_0_alias
	.size		__nv_reservedSMEM_offset_0_alias, 0, 64
	.other		__nv_reservedSMEM_offset_0_alias,@"STO_CUDA_RESERVED_SHARED STV_DEFAULT"
__nv_reservedSMEM_offset_0_alias:
	.zero		0
	.zero		64


//--------------------- .nv.constant0._Z13makeOutputRediiy --------------------------
	.section	.nv.constant0._Z13makeOutputRediiy,"a",@progbits
	.sectionflags	@""
	.align	4
.nv.constant0._Z13makeOutputRediiy:
	.zero		912


//--------------------- .nv.constant0._Z16copyTextureRGBA8iiyy --------------------------
	.section	.nv.constant0._Z16copyTextureRGBA8iiyy,"a",@progbits
	.sectionflags	@""
	.align	4
.nv.constant0._Z16copyTextureRGBA8iiyy:
	.zero		920


//--------------------- SYMBOLS --------------------------

	.type		.nv.reservedSmem.offset0,@object
	.size		.nv.reservedSmem.offset0,0x4
